	.headerflags	@"EF_CUDA_TEXMODE_UNIFIED EF_CUDA_64BIT_ADDRESS EF_CUDA_ACCELERATORS EF_CUDA_SM90 EF_CUDA_VIRTUAL_SM(EF_CUDA_SM90)"
	.elftype	@"ET_EXEC"


//--------------------- .nv.info                  --------------------------
	.section	.nv.info,"",@"SHT_CUDA_INFO"
	.align	4


	//----- nvinfo : EIATTR_REGCOUNT
	.align		4
        /*0000*/ 	.byte	0x04, 0x2f
        /*0002*/ 	.short	(.L_1 - .L_0)
	.align		4
.L_0:
        /*0004*/ 	.word	index@(triton_poi_fused_convolution_relu_threshold_backward_26)
        /*0008*/ 	.word	0x0000000c


	//----- nvinfo : EIATTR_MIN_STACK_SIZE
	.align		4
.L_1:
        /*000c*/ 	.byte	0x04, 0x12
        /*000e*/ 	.short	(.L_3 - .L_2)
	.align		4
.L_2:
        /*0010*/ 	.word	index@(triton_poi_fused_convolution_relu_threshold_backward_26)
        /*0014*/ 	.word	0x00000000


	//----- nvinfo : EIATTR_FRAME_SIZE
	.align		4
.L_3:
        /*0018*/ 	.byte	0x04, 0x11
        /*001a*/ 	.short	(.L_5 - .L_4)
	.align		4
.L_4:
        /*001c*/ 	.word	index@(triton_poi_fused_convolution_relu_threshold_backward_26)
        /*0020*/ 	.word	0x00000000


	//----- nvinfo : EIATTR_MIN_STACK_SIZE
	.align		4
.L_5:
        /*0024*/ 	.byte	0x04, 0x12
        /*0026*/ 	.short	(.L_7 - .L_6)
	.align		4
.L_6:
        /*0028*/ 	.word	index@(triton_poi_fused_convolution_relu_threshold_backward_26)
        /*002c*/ 	.word	0x00000000
.L_7:


//--------------------- .nv.info.triton_poi_fused_convolution_relu_threshold_backward_26 --------------------------
	.section	.nv.info.triton_poi_fused_convolution_relu_threshold_backward_26,"",@"SHT_CUDA_INFO"
	.sectionflags	@""
	.align	4


	//----- nvinfo : EIATTR_CUDA_API_VERSION
	.align		4
        /*0000*/ 	.byte	0x04, 0x37
        /*0002*/ 	.short	(.L_9 - .L_8)
.L_8:
        /*0004*/ 	.word	0x0000007c


	//----- nvinfo : EIATTR_KPARAM_INFO
	.align		4
.L_9:
        /*0008*/ 	.byte	0x04, 0x17
        /*000a*/ 	.short	(.L_11 - .L_10)
.L_10:
        /*000c*/ 	.word	0x00000000
        /*0010*/ 	.short	0x0003
        /*0012*/ 	.short	0x0018
        /*0014*/ 	.byte	0x00, 0xf0, 0x11, 0x00


	//----- nvinfo : EIATTR_KPARAM_INFO
	.align		4
.L_11:
        /*0018*/ 	.byte	0x04, 0x17
        /*001a*/ 	.short	(.L_13 - .L_12)
.L_12:
        /*001c*/ 	.word	0x00000000
        /*0020*/ 	.short	0x0002
        /*0022*/ 	.short	0x0010
        /*0024*/ 	.byte	0x00, 0xf4, 0x21, 0x00


	//----- nvinfo : EIATTR_KPARAM_INFO
	.align		4
.L_13:
        /*0028*/ 	.byte	0x04, 0x17
        /*002a*/ 	.short	(.L_15 - .L_14)
.L_14:
        /*002c*/ 	.word	0x00000000
        /*0030*/ 	.short	0x0001
        /*0032*/ 	.short	0x0008
        /*0034*/ 	.byte	0x00, 0xf4, 0x21, 0x00


	//----- nvinfo : EIATTR_KPARAM_INFO
	.align		4
.L_15:
        /*0038*/ 	.byte	0x04, 0x17
        /*003a*/ 	.short	(.L_17 - .L_16)
.L_16:
        /*003c*/ 	.word	0x00000000
        /*0040*/ 	.short	0x0000
        /*0042*/ 	.short	0x0000
        /*0044*/ 	.byte	0x00, 0xf4, 0x21, 0x00


	//----- nvinfo : EIATTR_SPARSE_MMA_MASK
	.align		4
.L_17:
        /*0048*/ 	.byte	0x03, 0x50
        /*004a*/ 	.short	0x0000


	//----- nvinfo : EIATTR_MAXREG_COUNT
	.align		4
        /*004c*/ 	.byte	0x03, 0x1b
        /*004e*/ 	.short	0x00ff


	//----- nvinfo : EIATTR_EXIT_INSTR_OFFSETS
	.align		4
        /*0050*/ 	.byte	0x04, 0x1c
        /*0052*/ 	.short	(.L_19 - .L_18)


	//   ....[0]....
.L_18:
        /*0054*/ 	.word	0x000001c0


	//   ....[1]....
        /*0058*/ 	.word	0x000001e0


	//----- nvinfo : EIATTR_REQNTID
	.align		4
.L_19:
        /*005c*/ 	.byte	0x04, 0x10
        /*005e*/ 	.short	(.L_21 - .L_20)
.L_20:
        /*0060*/ 	.word	0x00000080
        /*0064*/ 	.word	0x00000001
        /*0068*/ 	.word	0x00000001


	//----- nvinfo : EIATTR_CBANK_PARAM_SIZE
	.align		4
.L_21:
        /*006c*/ 	.byte	0x03, 0x19
        /*006e*/ 	.short	0x001c


	//----- nvinfo : EIATTR_PARAM_CBANK
	.align		4
        /*0070*/ 	.byte	0x04, 0x0a
        /*0072*/ 	.short	(.L_23 - .L_22)
	.align		4
.L_22:
        /*0074*/ 	.word	index@(.nv.constant0.triton_poi_fused_convolution_relu_threshold_backward_26)
        /*0078*/ 	.short	0x0210
        /*007a*/ 	.short	0x001c


	//----- nvinfo : EIATTR_SW_WAR
	.align		4
.L_23:
        /*007c*/ 	.byte	0x04, 0x36
        /*007e*/ 	.short	(.L_25 - .L_24)
.L_24:
        /*0080*/ 	.word	0x00000008
.L_25:


//--------------------- .nv.callgraph             --------------------------
	.section	.nv.callgraph,"",@"SHT_CUDA_CALLGRAPH"
	.align	4
	.sectionentsize	8
	.align		4
        /*0000*/ 	.word	0x00000000
	.align		4
        /*0004*/ 	.word	0xffffffff
	.align		4
        /*0008*/ 	.word	0x00000000
	.align		4
        /*000c*/ 	.word	0xfffffffe
	.align		4
        /*0010*/ 	.word	0x00000000
	.align		4
        /*0014*/ 	.word	0xfffffffd
	.align		4
        /*0018*/ 	.word	0x00000000
	.align		4
        /*001c*/ 	.word	0xfffffffc


//--------------------- .text.triton_poi_fused_convolution_relu_threshold_backward_26 --------------------------
	.section	.text.triton_poi_fused_convolution_relu_threshold_backward_26,"ax",@progbits
	.align	128
        .global         triton_poi_fused_convolution_relu_threshold_backward_26
        .type           triton_poi_fused_convolution_relu_threshold_backward_26,@function
        .size           triton_poi_fused_convolution_relu_threshold_backward_26,(.L_x_1 - triton_poi_fused_convolution_relu_threshold_backward_26)
        .other          triton_poi_fused_convolution_relu_threshold_backward_26,@"STO_CUDA_ENTRY STV_DEFAULT"
triton_poi_fused_convolution_relu_threshold_backward_26:
.text.triton_poi_fused_convolution_relu_threshold_backward_26:
[----:B------:R-:W0:Y:S02]  /*0000*/  LDC R1, c[0x0][0x28] ;  /* 0x00000a00ff017b82 */ /* 0x000e240000000800 */
[----:B------:R-:W1:Y:S01]  /*0010*/  S2R R0, SR_TID.X ;  /* 0x0000000000007919 */ /* 0x000e620000002100 */
[----:B------:R-:W2:Y:S01]  /*0020*/  LDC.64 R4, c[0x0][0x218] ;  /* 0x00008600ff047b82 */ /* 0x000ea20000000a00 */
[----:B------:R-:W-:Y:S01]  /*0030*/  ULDC.64 UR4, c[0x0][0x208] ;  /* 0x0000820000047ab9 */ /* 0x000fe20000000a00 */
[----:B------:R-:W-:Y:S01]  /*0040*/  ULDC.64 UR6, c[0x0][0x220] ;  /* 0x0000880000067ab9 */ /* 0x000fe20000000a00 */
[----:B------:R-:W3:Y:S05]  /*0050*/  S2R R7, SR_CTAID.X ;  /* 0x0000000000077919 */ /* 0x000eea0000002500 */
[----:B------:R-:W4:Y:S01]  /*0060*/  LDC.64 R2, c[0x0][0x210] ;  /* 0x00008400ff027b82 */ /* 0x000f220000000a00 */
[----:B-1----:R-:W-:-:S02]  /*0070*/  LOP3.LUT R0, R0, 0x7f, RZ, 0xc0, !PT ;  /* 0x0000007f00007812 */ /* 0x002fc400078ec0ff */
[----:B---3--:R-:W-:-:S03]  /*0080*/  SHF.R.S32.HI R6, RZ, 0x18, R7 ;  /* 0x00000018ff067819 */ /* 0x008fc60000011407 */
[----:B------:R-:W-:Y:S01]  /*0090*/  IMAD R7, R7, 0x80, R0 ;  /* 0x0000008007077824 */ /* 0x000fe200078e0200 */
[----:B------:R-:W-:-:S03]  /*00a0*/  SGXT R0, R6, 0x1 ;  /* 0x000000010600781a */ /* 0x000fc60000000200 */
[C---:B----4-:R-:W-:Y:S01]  /*00b0*/  IMAD.WIDE R2, R7.reuse, 0x4, R2 ;  /* 0x0000000407027825 */ /* 0x050fe200078e0202 */
[----:B------:R-:W-:Y:S02]  /*00c0*/  ISETP.GE.AND P0, PT, R7, 0x2400, PT ;  /* 0x000024000700780c */ /* 0x000fe40003f06270 */
[----:B------:R-:W-:-:S04]  /*00d0*/  LEA.HI R0, R0, R7, RZ, 0x8 ;  /* 0x0000000700007211 */ /* 0x000fc800078f40ff */
[----:B------:R-:W-:-:S05]  /*00e0*/  LOP3.LUT R0, R0, 0xffffff00, RZ, 0xc0, !PT ;  /* 0xffffff0000007812 */ /* 0x000fca00078ec0ff */
[----:B------:R-:W-:Y:S02]  /*00f0*/  IMAD.IADD R9, R7, 0x1, -R0 ;  /* 0x0000000107097824 */ /* 0x000fe400078e0a00 */
[----:B------:R-:W-:Y:S02]  /*0100*/  IMAD.MOV.U32 R0, RZ, RZ, RZ ;  /* 0x000000ffff007224 */ /* 0x000fe400078e00ff */
[----:B--2---:R-:W-:-:S04]  /*0110*/  IMAD.WIDE R4, R9, 0x4, R4 ;  /* 0x0000000409047825 */ /* 0x004fc800078e0204 */
[----:B------:R-:W-:Y:S01]  /*0120*/  IMAD.MOV.U32 R9, RZ, RZ, RZ ;  /* 0x000000ffff097224 */ /* 0x000fe200078e00ff */
[----:B------:R-:W2:Y:S05]  /*0130*/  @!P0 LDG.E R0, desc[UR4][R2.64] ;  /* 0x0000000402008981 */ /* 0x000eaa000c1e1900 */
[----:B------:R-:W2:Y:S02]  /*0140*/  @!P0 LDG.E.EL R9, desc[UR4][R4.64] ;  /* 0x0000000404098981 */ /* 0x000ea4000c2e1900 */
[----:B--2---:R-:W-:Y:S01]  /*0150*/  FADD R6, R9, R0 ;  /* 0x0000000009067221 */ /* 0x004fe20000000000 */
[----:B------:R-:W-:-:S04]  /*0160*/  FSETP.GEU.AND P1, PT, R0, -R9, PT ;  /* 0x800000090000720b */ /* 0x000fc80003f2e000 */
[----:B------:R-:W-:Y:S02]  /*0170*/  FSEL R0, R6, RZ, P1 ;  /* 0x000000ff06007208 */ /* 0x000fe40000800000 */
[----:B------:R-:W-:Y:S02]  /*0180*/  IADD3 R6, P2, R7, UR6, RZ ;  /* 0x0000000607067c10 */ /* 0x000fe4000ff5e0ff */
[----:B------:R-:W-:Y:S02]  /*0190*/  FSETP.GTU.AND P1, PT, R0, RZ, PT ;  /* 0x000000ff0000720b */ /* 0x000fe40003f2c000 */
[----:B------:R-:W-:Y:S02]  /*01a0*/  LEA.HI.X.SX32 R7, R7, UR7, 0x1, P2 ;  /* 0x0000000707077c11 */ /* 0x000fe400090f0eff */
[----:B------:R-:W-:Y:S01]  /*01b0*/  SEL R9, RZ, 0x1, P1 ;  /* 0x00000001ff097807 */ /* 0x000fe20000800000 */
[----:B------:R-:W-:Y:S08]  /*01c0*/  @P0 EXIT ;  /* 0x000000000000094d */ /* 0x000ff00003800000 */
[----:B------:R-:W-:Y:S01]  /*01d0*/  STG.E.U8 desc[UR4][R6.64], R9 ;  /* 0x0000000906007986 */ /* 0x000fe2000c101104 */
[----:B------:R-:W-:Y:S05]  /*01e0*/  EXIT ;  /* 0x000000000000794d */ /* 0x000fea0003800000 */
.L_x_0:
[----:B------:R-:W-:-:S00]  /*01f0*/  BRA `(.L_x_0) ;  /* 0xfffffffc00fc7947 */ /* 0x000fc0000383ffff */
[----:B------:R-:W-:-:S00]  /*0200*/  NOP ;  /* 0x0000000000007918 */ /* 0x000fc00000000000 */
[----:B------:R-:W-:-:S00]  /*0210*/  NOP ;  /* 0x0000000000007918 */ /* 0x000fc00000000000 */
[----:B------:R-:W-:-:S00]  /*0220*/  NOP ;  /* 0x0000000000007918 */ /* 0x000fc00000000000 */
[----:B------:R-:W-:-:S00]  /*0230*/  NOP ;  /* 0x0000000000007918 */ /* 0x000fc00000000000 */
[----:B------:R-:W-:-:S00]  /*0240*/  NOP ;  /* 0x0000000000007918 */ /* 0x000fc00000000000 */
[----:B------:R-:W-:-:S00]  /*0250*/  NOP ;  /* 0x0000000000007918 */ /* 0x000fc00000000000 */
[----:B------:R-:W-:-:S00]  /*0260*/  NOP ;  /* 0x0000000000007918 */ /* 0x000fc00000000000 */
[----:B------:R-:W-:-:S00]  /*0270*/  NOP ;  /* 0x0000000000007918 */ /* 0x000fc00000000000 */
.L_x_1:


//--------------------- .nv.constant0.triton_poi_fused_convolution_relu_threshold_backward_26 --------------------------
	.section	.nv.constant0.triton_poi_fused_convolution_relu_threshold_backward_26,"a",@progbits
	.sectionflags	@""
	.align	4
.nv.constant0.triton_poi_fused_convolution_relu_threshold_backward_26:
	.zero		556
